//
// Generated by NVIDIA NVVM Compiler
//
// Compiler Build ID: CL-36424714
// Cuda compilation tools, release 13.0, V13.0.88
// Based on NVVM 20.0.0
//

.version 9.0
.target sm_100
.address_size 64

	// .globl	_Z22sgemm_shared_mem_blockiiifPKfS0_fPf
// As has been demoted
// Bs has been demoted

.visible .entry _Z22sgemm_shared_mem_blockiiifPKfS0_fPf(
	.param .u32 _Z22sgemm_shared_mem_blockiiifPKfS0_fPf_param_0,
	.param .u32 _Z22sgemm_shared_mem_blockiiifPKfS0_fPf_param_1,
	.param .u32 _Z22sgemm_shared_mem_blockiiifPKfS0_fPf_param_2,
	.param .f32 _Z22sgemm_shared_mem_blockiiifPKfS0_fPf_param_3,
	.param .u64 .ptr .align 1 _Z22sgemm_shared_mem_blockiiifPKfS0_fPf_param_4,
	.param .u64 .ptr .align 1 _Z22sgemm_shared_mem_blockiiifPKfS0_fPf_param_5,
	.param .f32 _Z22sgemm_shared_mem_blockiiifPKfS0_fPf_param_6,
	.param .u64 .ptr .align 1 _Z22sgemm_shared_mem_blockiiifPKfS0_fPf_param_7
)
{
	.reg .pred 	%p<3>;
	.reg .b32 	%r<32>;
	.reg .b32 	%f<110>;
	.reg .b64 	%rd<27>;
	// demoted variable
	.shared .align 4 .b8 As[4096];
	// demoted variable
	.shared .align 4 .b8 Bs[4096];
	ld.param.u32 	%r12, [_Z22sgemm_shared_mem_blockiiifPKfS0_fPf_param_1];
	ld.param.u32 	%r13, [_Z22sgemm_shared_mem_blockiiifPKfS0_fPf_param_2];
	ld.param.f32 	%f4, [_Z22sgemm_shared_mem_blockiiifPKfS0_fPf_param_3];
	ld.param.u64 	%rd8, [_Z22sgemm_shared_mem_blockiiifPKfS0_fPf_param_4];
	ld.param.u64 	%rd9, [_Z22sgemm_shared_mem_blockiiifPKfS0_fPf_param_5];
	ld.param.f32 	%f5, [_Z22sgemm_shared_mem_blockiiifPKfS0_fPf_param_6];
	ld.param.u64 	%rd10, [_Z22sgemm_shared_mem_blockiiifPKfS0_fPf_param_7];
	mov.u32 	%r1, %tid.x;
	and.b32  	%r2, %r1, 31;
	shr.u32 	%r3, %r1, 5;
	mov.u32 	%r14, %ctaid.x;
	mov.u32 	%r4, %ctaid.y;
	shl.b32 	%r5, %r14, 5;
	setp.lt.s32 	%p1, %r13, 1;
	mov.f32 	%f109, 0f00000000;
	@%p1 bra 	$L__BB0_3;
	mul.lo.s32 	%r16, %r13, %r5;
	mad.lo.s32 	%r17, %r13, %r3, %r2;
	and.b32  	%r18, %r1, 992;
	or.b32  	%r19, %r18, %r2;
	shl.b32 	%r20, %r19, 2;
	mov.u32 	%r21, As;
	add.s32 	%r6, %r21, %r20;
	mad.lo.s32 	%r22, %r12, %r3, %r2;
	mov.u32 	%r23, Bs;
	add.s32 	%r7, %r23, %r20;
	shl.b32 	%r24, %r12, 5;
	shl.b32 	%r25, %r1, 2;
	and.b32  	%r26, %r25, 3968;
	add.s32 	%r8, %r21, %r26;
	shl.b32 	%r27, %r2, 2;
	add.s32 	%r9, %r23, %r27;
	mul.wide.s32 	%rd11, %r16, 4;
	mul.wide.u32 	%rd12, %r17, 4;
	add.s64 	%rd13, %rd11, %rd12;
	cvta.to.global.u64 	%rd14, %rd8;
	add.s64 	%rd26, %rd14, %rd13;
	mul.wide.u32 	%rd15, %r4, 128;
	mul.wide.s32 	%rd16, %r22, 4;
	add.s64 	%rd17, %rd15, %rd16;
	cvta.to.global.u64 	%rd18, %rd9;
	add.s64 	%rd25, %rd18, %rd17;
	mul.wide.s32 	%rd3, %r24, 4;
	mov.f32 	%f109, 0f00000000;
	mov.b32 	%r31, 0;
$L__BB0_2:
	ld.global.f32 	%f8, [%rd26];
	st.shared.f32 	[%r6], %f8;
	ld.global.f32 	%f9, [%rd25];
	st.shared.f32 	[%r7], %f9;
	bar.sync 	0;
	ld.shared.f32 	%f10, [%r8];
	ld.shared.f32 	%f11, [%r9];
	fma.rn.f32 	%f12, %f10, %f11, %f109;
	ld.shared.f32 	%f13, [%r8+4];
	ld.shared.f32 	%f14, [%r9+128];
	fma.rn.f32 	%f15, %f13, %f14, %f12;
	ld.shared.f32 	%f16, [%r8+8];
	ld.shared.f32 	%f17, [%r9+256];
	fma.rn.f32 	%f18, %f16, %f17, %f15;
	ld.shared.f32 	%f19, [%r8+12];
	ld.shared.f32 	%f20, [%r9+384];
	fma.rn.f32 	%f21, %f19, %f20, %f18;
	ld.shared.f32 	%f22, [%r8+16];
	ld.shared.f32 	%f23, [%r9+512];
	fma.rn.f32 	%f24, %f22, %f23, %f21;
	ld.shared.f32 	%f25, [%r8+20];
	ld.shared.f32 	%f26, [%r9+640];
	fma.rn.f32 	%f27, %f25, %f26, %f24;
	ld.shared.f32 	%f28, [%r8+24];
	ld.shared.f32 	%f29, [%r9+768];
	fma.rn.f32 	%f30, %f28, %f29, %f27;
	ld.shared.f32 	%f31, [%r8+28];
	ld.shared.f32 	%f32, [%r9+896];
	fma.rn.f32 	%f33, %f31, %f32, %f30;
	ld.shared.f32 	%f34, [%r8+32];
	ld.shared.f32 	%f35, [%r9+1024];
	fma.rn.f32 	%f36, %f34, %f35, %f33;
	ld.shared.f32 	%f37, [%r8+36];
	ld.shared.f32 	%f38, [%r9+1152];
	fma.rn.f32 	%f39, %f37, %f38, %f36;
	ld.shared.f32 	%f40, [%r8+40];
	ld.shared.f32 	%f41, [%r9+1280];
	fma.rn.f32 	%f42, %f40, %f41, %f39;
	ld.shared.f32 	%f43, [%r8+44];
	ld.shared.f32 	%f44, [%r9+1408];
	fma.rn.f32 	%f45, %f43, %f44, %f42;
	ld.shared.f32 	%f46, [%r8+48];
	ld.shared.f32 	%f47, [%r9+1536];
	fma.rn.f32 	%f48, %f46, %f47, %f45;
	ld.shared.f32 	%f49, [%r8+52];
	ld.shared.f32 	%f50, [%r9+1664];
	fma.rn.f32 	%f51, %f49, %f50, %f48;
	ld.shared.f32 	%f52, [%r8+56];
	ld.shared.f32 	%f53, [%r9+1792];
	fma.rn.f32 	%f54, %f52, %f53, %f51;
	ld.shared.f32 	%f55, [%r8+60];
	ld.shared.f32 	%f56, [%r9+1920];
	fma.rn.f32 	%f57, %f55, %f56, %f54;
	ld.shared.f32 	%f58, [%r8+64];
	ld.shared.f32 	%f59, [%r9+2048];
	fma.rn.f32 	%f60, %f58, %f59, %f57;
	ld.shared.f32 	%f61, [%r8+68];
	ld.shared.f32 	%f62, [%r9+2176];
	fma.rn.f32 	%f63, %f61, %f62, %f60;
	ld.shared.f32 	%f64, [%r8+72];
	ld.shared.f32 	%f65, [%r9+2304];
	fma.rn.f32 	%f66, %f64, %f65, %f63;
	ld.shared.f32 	%f67, [%r8+76];
	ld.shared.f32 	%f68, [%r9+2432];
	fma.rn.f32 	%f69, %f67, %f68, %f66;
	ld.shared.f32 	%f70, [%r8+80];
	ld.shared.f32 	%f71, [%r9+2560];
	fma.rn.f32 	%f72, %f70, %f71, %f69;
	ld.shared.f32 	%f73, [%r8+84];
	ld.shared.f32 	%f74, [%r9+2688];
	fma.rn.f32 	%f75, %f73, %f74, %f72;
	ld.shared.f32 	%f76, [%r8+88];
	ld.shared.f32 	%f77, [%r9+2816];
	fma.rn.f32 	%f78, %f76, %f77, %f75;
	ld.shared.f32 	%f79, [%r8+92];
	ld.shared.f32 	%f80, [%r9+2944];
	fma.rn.f32 	%f81, %f79, %f80, %f78;
	ld.shared.f32 	%f82, [%r8+96];
	ld.shared.f32 	%f83, [%r9+3072];
	fma.rn.f32 	%f84, %f82, %f83, %f81;
	ld.shared.f32 	%f85, [%r8+100];
	ld.shared.f32 	%f86, [%r9+3200];
	fma.rn.f32 	%f87, %f85, %f86, %f84;
	ld.shared.f32 	%f88, [%r8+104];
	ld.shared.f32 	%f89, [%r9+3328];
	fma.rn.f32 	%f90, %f88, %f89, %f87;
	ld.shared.f32 	%f91, [%r8+108];
	ld.shared.f32 	%f92, [%r9+3456];
	fma.rn.f32 	%f93, %f91, %f92, %f90;
	ld.shared.f32 	%f94, [%r8+112];
	ld.shared.f32 	%f95, [%r9+3584];
	fma.rn.f32 	%f96, %f94, %f95, %f93;
	ld.shared.f32 	%f97, [%r8+116];
	ld.shared.f32 	%f98, [%r9+3712];
	fma.rn.f32 	%f99, %f97, %f98, %f96;
	ld.shared.f32 	%f100, [%r8+120];
	ld.shared.f32 	%f101, [%r9+3840];
	fma.rn.f32 	%f102, %f100, %f101, %f99;
	ld.shared.f32 	%f103, [%r8+124];
	ld.shared.f32 	%f104, [%r9+3968];
	fma.rn.f32 	%f109, %f103, %f104, %f102;
	bar.sync 	0;
	add.s32 	%r31, %r31, 32;
	add.s64 	%rd26, %rd26, 128;
	add.s64 	%rd25, %rd25, %rd3;
	setp.lt.s32 	%p2, %r31, %r13;
	@%p2 bra 	$L__BB0_2;
$L__BB0_3:
	shl.b32 	%r28, %r4, 5;
	mad.lo.s32 	%r29, %r12, %r5, %r28;
	cvt.s64.s32 	%rd19, %r29;
	cvta.to.global.u64 	%rd20, %rd10;
	mad.lo.s32 	%r30, %r12, %r3, %r2;
	cvt.s64.s32 	%rd21, %r30;
	add.s64 	%rd22, %rd19, %rd21;
	shl.b64 	%rd23, %rd22, 2;
	add.s64 	%rd24, %rd20, %rd23;
	ld.global.f32 	%f105, [%rd24];
	mul.f32 	%f106, %f5, %f105;
	fma.rn.f32 	%f107, %f4, %f109, %f106;
	st.global.f32 	[%rd24], %f107;
	ret;

}


// ===== COMPILED SASS (sm_100) =====

	.target	sm_100

	.elftype	@"ET_EXEC"


//--------------------- .note.nv.tkinfo           --------------------------
	.section	.note.nv.tkinfo,"",@"SHT_NOTE"
	.sectionflags	@"SHF_NOTE_NV_TKINFO"
	.tkinfo
        /*0018*/ 	.word	0x00000002
        /*0030*/ 	.string	""
        /*0030*/ 	.string	"ptxas"
        /*0030*/ 	.string	"Cuda compilation tools, release 13.0, V13.0.88"
        /*0030*/ 	.string	"Build cuda_13.0.r13.0/compiler.36424714_0"
        /*0030*/ 	.string	"-arch sm_100 -m 64 "



//--------------------- .note.nv.cuinfo           --------------------------
	.section	.note.nv.cuinfo,"",@"SHT_NOTE"
	.sectionflags	@"SHF_NOTE_NV_CUINFO"
        /*0018*/ 	.short	0x0002
        /*001a*/ 	.short	0x0064
        /*001c*/ 	.short	0x0082
	.zero		2


//--------------------- .nv.info                  --------------------------
	.section	.nv.info,"",@"SHT_CUDA_INFO"
	.align	4


	//----- nvinfo : EIATTR_REGCOUNT
	.align		4
        /*0000*/ 	.byte	0x04, 0x2f
        /*0002*/ 	.short	(.L_1 - .L_0)
	.align		4
.L_0:
        /*0004*/ 	.word	index@(_Z22sgemm_shared_mem_blockiiifPKfS0_fPf)
        /*0008*/ 	.word	0x00000020


	//----- nvinfo : EIATTR_FRAME_SIZE
	.align		4
.L_1:
        /*000c*/ 	.byte	0x04, 0x11
        /*000e*/ 	.short	(.L_3 - .L_2)
	.align		4
.L_2:
        /*0010*/ 	.word	index@(_Z22sgemm_shared_mem_blockiiifPKfS0_fPf)
        /*0014*/ 	.word	0x00000000


	//----- nvinfo : EIATTR_MIN_STACK_SIZE
	.align		4
.L_3:
        /*0018*/ 	.byte	0x04, 0x12
        /*001a*/ 	.short	(.L_5 - .L_4)
	.align		4
.L_4:
        /*001c*/ 	.word	index@(_Z22sgemm_shared_mem_blockiiifPKfS0_fPf)
        /*0020*/ 	.word	0x00000000
.L_5:


//--------------------- .nv.compat                --------------------------
	.section	.nv.compat,"",@"SHT_CUDA_COMPAT_INFO"
	.align	4
        /*0000*/ 	.byte	0x02, 0x09, 0x00, 0x00, 0x02, 0x02, 0x01, 0x00, 0x02, 0x05, 0x05, 0x00, 0x03, 0x07, 0x01, 0x01
        /*0010*/ 	.byte	0x02, 0x03, 0x00, 0x00, 0x02, 0x06, 0x01, 0x00, 0x04, 0x0b, 0x08, 0x00, 0x09, 0x00, 0x00, 0x00
        /*0020*/ 	.byte	0x00, 0x00, 0x00, 0x00


//--------------------- .nv.info._Z22sgemm_shared_mem_blockiiifPKfS0_fPf --------------------------
	.section	.nv.info._Z22sgemm_shared_mem_blockiiifPKfS0_fPf,"",@"SHT_CUDA_INFO"
	.sectionflags	@""
	.align	4


	//----- nvinfo : EIATTR_CUDA_API_VERSION
	.align		4
        /*0000*/ 	.byte	0x04, 0x37
        /*0002*/ 	.short	(.L_7 - .L_6)
.L_6:
        /*0004*/ 	.word	0x00000082


	//----- nvinfo : EIATTR_KPARAM_INFO
	.align		4
.L_7:
        /*0008*/ 	.byte	0x04, 0x17
        /*000a*/ 	.short	(.L_9 - .L_8)
.L_8:
        /*000c*/ 	.word	0x00000000
        /*0010*/ 	.short	0x0007
        /*0012*/ 	.short	0x0028
        /*0014*/ 	.byte	0x00, 0xf5, 0x21, 0x00


	//----- nvinfo : EIATTR_KPARAM_INFO
	.align		4
.L_9:
        /*0018*/ 	.byte	0x04, 0x17
        /*001a*/ 	.short	(.L_11 - .L_10)
.L_10:
        /*001c*/ 	.word	0x00000000
        /*0020*/ 	.short	0x0006
        /*0022*/ 	.short	0x0020
        /*0024*/ 	.byte	0x00, 0xf0, 0x11, 0x00


	//----- nvinfo : EIATTR_KPARAM_INFO
	.align		4
.L_11:
        /*0028*/ 	.byte	0x04, 0x17
        /*002a*/ 	.short	(.L_13 - .L_12)
.L_12:
        /*002c*/ 	.word	0x00000000
        /*0030*/ 	.short	0x0005
        /*0032*/ 	.short	0x0018
        /*0034*/ 	.byte	0x00, 0xf5, 0x21, 0x00


	//----- nvinfo : EIATTR_KPARAM_INFO
	.align		4
.L_13:
        /*0038*/ 	.byte	0x04, 0x17
        /*003a*/ 	.short	(.L_15 - .L_14)
.L_14:
        /*003c*/ 	.word	0x00000000
        /*0040*/ 	.short	0x0004
        /*0042*/ 	.short	0x0010
        /*0044*/ 	.byte	0x00, 0xf5, 0x21, 0x00


	//----- nvinfo : EIATTR_KPARAM_INFO
	.align		4
.L_15:
        /*0048*/ 	.byte	0x04, 0x17
        /*004a*/ 	.short	(.L_17 - .L_16)
.L_16:
        /*004c*/ 	.word	0x00000000
        /*0050*/ 	.short	0x0003
        /*0052*/ 	.short	0x000c
        /*0054*/ 	.byte	0x00, 0xf0, 0x11, 0x00


	//----- nvinfo : EIATTR_KPARAM_INFO
	.align		4
.L_17:
        /*0058*/ 	.byte	0x04, 0x17
        /*005a*/ 	.short	(.L_19 - .L_18)
.L_18:
        /*005c*/ 	.word	0x00000000
        /*0060*/ 	.short	0x0002
        /*0062*/ 	.short	0x0008
        /*0064*/ 	.byte	0x00, 0xf0, 0x11, 0x00


	//----- nvinfo : EIATTR_KPARAM_INFO
	.align		4
.L_19:
        /*0068*/ 	.byte	0x04, 0x17
        /*006a*/ 	.short	(.L_21 - .L_20)
.L_20:
        /*006c*/ 	.word	0x00000000
        /*0070*/ 	.short	0x0001
        /*0072*/ 	.short	0x0004
        /*0074*/ 	.byte	0x00, 0xf0, 0x11, 0x00


	//----- nvinfo : EIATTR_KPARAM_INFO
	.align		4
.L_21:
        /*0078*/ 	.byte	0x04, 0x17
        /*007a*/ 	.short	(.L_23 - .L_22)
.L_22:
        /*007c*/ 	.word	0x00000000
        /*0080*/ 	.short	0x0000
        /*0082*/ 	.short	0x0000
        /*0084*/ 	.byte	0x00, 0xf0, 0x11, 0x00


	//----- nvinfo : EIATTR_SPARSE_MMA_MASK
	.align		4
.L_23:
        /*0088*/ 	.byte	0x03, 0x50
        /*008a*/ 	.short	0x0000


	//----- nvinfo : EIATTR_MAXREG_COUNT
	.align		4
        /*008c*/ 	.byte	0x03, 0x1b
        /*008e*/ 	.short	0x00ff


	//----- nvinfo : EIATTR_NUM_BARRIERS
	.align		4
        /*0090*/ 	.byte	0x02, 0x4c
        /*0092*/ 	.byte	0x01
	.zero		1


	//----- nvinfo : EIATTR_MERCURY_ISA_VERSION
	.align		4
        /*0094*/ 	.byte	0x03, 0x5f
        /*0096*/ 	.short	0x0101


	//----- nvinfo : EIATTR_VRC_CTA_INIT_COUNT
	.align		4
        /*0098*/ 	.byte	0x02, 0x4a
	.zero		1
	.zero		1


	//----- nvinfo : EIATTR_EXIT_INSTR_OFFSETS
	.align		4
        /*009c*/ 	.byte	0x04, 0x1c
        /*009e*/ 	.short	(.L_25 - .L_24)


	//   ....[0]....
.L_24:
        /*00a0*/ 	.word	0x000008e0


	//----- nvinfo : EIATTR_CBANK_PARAM_SIZE
	.align		4
.L_25:
        /*00a4*/ 	.byte	0x03, 0x19
        /*00a6*/ 	.short	0x0030


	//----- nvinfo : EIATTR_PARAM_CBANK
	.align		4
        /*00a8*/ 	.byte	0x04, 0x0a
        /*00aa*/ 	.short	(.L_27 - .L_26)
	.align		4
.L_26:
        /*00ac*/ 	.word	index@(.nv.constant0._Z22sgemm_shared_mem_blockiiifPKfS0_fPf)
        /*00b0*/ 	.short	0x0380
        /*00b2*/ 	.short	0x0030


	//----- nvinfo : EIATTR_SW_WAR
	.align		4
.L_27:
        /*00b4*/ 	.byte	0x04, 0x36
        /*00b6*/ 	.short	(.L_29 - .L_28)
.L_28:
        /*00b8*/ 	.word	0x00000008
.L_29:


//--------------------- .nv.callgraph             --------------------------
	.section	.nv.callgraph,"",@"SHT_CUDA_CALLGRAPH"
	.align	4
	.sectionentsize	8
	.align		4
        /*0000*/ 	.word	0x00000000
	.align		4
        /*0004*/ 	.word	0xffffffff
	.align		4
        /*0008*/ 	.word	0x00000000
	.align		4
        /*000c*/ 	.word	0xfffffffe
	.align		4
        /*0010*/ 	.word	0x00000000
	.align		4
        /*0014*/ 	.word	0xfffffffd
	.align		4
        /*0018*/ 	.word	0x00000000
	.align		4
        /*001c*/ 	.word	0xfffffffc


//--------------------- .text._Z22sgemm_shared_mem_blockiiifPKfS0_fPf --------------------------
	.section	.text._Z22sgemm_shared_mem_blockiiifPKfS0_fPf,"ax",@progbits
	.align	128
        .global         _Z22sgemm_shared_mem_blockiiifPKfS0_fPf
        .type           _Z22sgemm_shared_mem_blockiiifPKfS0_fPf,@function
        .size           _Z22sgemm_shared_mem_blockiiifPKfS0_fPf,(.L_x_3 - _Z22sgemm_shared_mem_blockiiifPKfS0_fPf)
        .other          _Z22sgemm_shared_mem_blockiiifPKfS0_fPf,@"STO_CUDA_ENTRY STV_DEFAULT"
_Z22sgemm_shared_mem_blockiiifPKfS0_fPf:
.text._Z22sgemm_shared_mem_blockiiifPKfS0_fPf:
[----:B------:R-:W-:Y:S08]  /*0000*/  LDC R1, c[0x0][0x37c] ;  /* 0x0000df00ff017b82 */ /* 0x000ff00000000800 */
[----:B------:R-:W0:Y:S01]  /*0010*/  LDC R0, c[0x0][0x388] ;  /* 0x0000e200ff007b82 */ /* 0x000e220000000800 */
[----:B------:R-:W1:Y:S01]  /*0020*/  S2R R9, SR_TID.X ;  /* 0x0000000000097919 */ /* 0x000e620000002100 */
[----:B------:R-:W2:Y:S01]  /*0030*/  LDCU.64 UR8, c[0x0][0x358] ;  /* 0x00006b00ff0877ac */ /* 0x000ea20008000a00 */
[----:B------:R-:W-:Y:S01]  /*0040*/  HFMA2 R11, -RZ, RZ, 0, 0 ;  /* 0x00000000ff0b7431 */ /* 0x000fe200000001ff */
[----:B------:R-:W3:Y:S04]  /*0050*/  S2R R2, SR_CTAID.Y ;  /* 0x0000000000027919 */ /* 0x000ee80000002600 */
[----:B------:R-:W4:Y:S01]  /*0060*/  S2UR UR5, SR_CTAID.X ;  /* 0x00000000000579c3 */ /* 0x000f220000002500 */
[----:B0-----:R-:W-:Y:S01]  /*0070*/  ISETP.GE.AND P0, PT, R0, 0x1, PT ;  /* 0x000000010000780c */ /* 0x001fe20003f06270 */
[----:B----4-:R-:W-:Y:S01]  /*0080*/  USHF.L.U32 UR5, UR5, 0x5, URZ ;  /* 0x0000000505057899 */ /* 0x010fe200080006ff */
[----:B-1----:R-:W-:-:S02]  /*0090*/  LOP3.LUT R18, R9, 0x1f, RZ, 0xc0, !PT ;  /* 0x0000001f09127812 */ /* 0x002fc400078ec0ff */
[----:B------:R-:W-:-:S09]  /*00a0*/  SHF.R.U32.HI R19, RZ, 0x5, R9 ;  /* 0x00000005ff137819 */ /* 0x000fd20000011609 */
[----:B--23--:R-:W-:Y:S05]  /*00b0*/  @!P0 BRA `(.L_x_0) ;  /* 0x0000000400c88947 */ /* 0x00cfea0003800000 */
[----:B------:R-:W0:Y:S01]  /*00c0*/  LDC R10, c[0x0][0x384] ;  /* 0x0000e100ff0a7b82 */ /* 0x000e220000000800 */
[----:B------:R-:W1:Y:S01]  /*00d0*/  LDCU.128 UR12, c[0x0][0x390] ;  /* 0x00007200ff0c77ac */ /* 0x000e620008000c00 */
[----:B------:R-:W-:Y:S01]  /*00e0*/  IMAD R4, R19, R0, R18 ;  /* 0x0000000013047224 */ /* 0x000fe200078e0212 */
[----:B------:R-:W-:Y:S01]  /*00f0*/  LOP3.LUT R8, R9, 0x3e0, RZ, 0xc0, !PT ;  /* 0x000003e009087812 */ /* 0x000fe200078ec0ff */
[----:B------:R-:W-:Y:S01]  /*0100*/  IMAD R3, R0, UR5, RZ ;  /* 0x0000000500037c24 */ /* 0x000fe2000f8e02ff */
[----:B------:R-:W-:Y:S01]  /*0110*/  UMOV UR4, 0x400 ;  /* 0x0000040000047882 */ /* 0x000fe20000000000 */
[----:B------:R-:W-:Y:S01]  /*0120*/  IMAD.WIDE.U32 R4, R4, 0x4, RZ ;  /* 0x0000000404047825 */ /* 0x000fe200078e00ff */
[----:B------:R-:W-:Y:S01]  /*0130*/  LOP3.LUT R8, R8, 0x1f, R9, 0xf8, !PT ;  /* 0x0000001f08087812 */ /* 0x000fe200078ef809 */
[----:B------:R-:W2:Y:S01]  /*0140*/  S2UR UR6, SR_CgaCtaId ;  /* 0x00000000000679c3 */ /* 0x000ea20000008800 */
[----:B------:R-:W-:Y:S01]  /*0150*/  MOV R11, RZ ;  /* 0x000000ff000b7202 */ /* 0x000fe20000000f00 */
[----:B------:R-:W-:-:S03]  /*0160*/  IMAD.WIDE R4, R3, 0x4, R4 ;  /* 0x0000000403047825 */ /* 0x000fc600078e0204 */
[----:B-1----:R-:W-:-:S04]  /*0170*/  IADD3 R4, P0, PT, R4, UR12, RZ ;  /* 0x0000000c04047c10 */ /* 0x002fc8000ff1e0ff */
[----:B------:R-:W-:Y:S01]  /*0180*/  IADD3.X R3, PT, PT, R5, UR13, RZ, P0, !PT ;  /* 0x0000000d05037c10 */ /* 0x000fe200087fe4ff */
[----:B0-----:R-:W-:-:S04]  /*0190*/  IMAD R6, R19, R10, R18 ;  /* 0x0000000a13067224 */ /* 0x001fc800078e0212 */
[----:B------:R-:W-:Y:S01]  /*01a0*/  IMAD.WIDE R6, R6, 0x4, RZ ;  /* 0x0000000406067825 */ /* 0x000fe200078e02ff */
[----:B--2---:R-:W-:-:S03]  /*01b0*/  ULEA UR7, UR6, UR4, 0x18 ;  /* 0x0000000406077291 */ /* 0x004fc6000f8ec0ff */
[----:B------:R-:W-:Y:S01]  /*01c0*/  IMAD.WIDE.U32 R6, R2, 0x80, R6 ;  /* 0x0000008002067825 */ /* 0x000fe200078e0006 */
[----:B------:R-:W-:Y:S02]  /*01d0*/  UIADD3 UR4, UPT, UPT, UR4, 0x1000, URZ ;  /* 0x0000100004047890 */ /* 0x000fe4000fffe0ff */
[----:B------:R-:W-:Y:S02]  /*01e0*/  LEA R17, R8, UR7, 0x2 ;  /* 0x0000000708117c11 */ /* 0x000fe4000f8e10ff */
[----:B------:R-:W-:Y:S01]  /*01f0*/  ULEA UR4, UR6, UR4, 0x18 ;  /* 0x0000000406047291 */ /* 0x000fe2000f8ec0ff */
[----:B------:R-:W-:Y:S02]  /*0200*/  IADD3 R20, P0, PT, R6, UR14, RZ ;  /* 0x0000000e06147c10 */ /* 0x000fe4000ff1e0ff */
[----:B------:R-:W-:Y:S02]  /*0210*/  SHF.L.U32 R6, R9, 0x2, RZ ;  /* 0x0000000209067819 */ /* 0x000fe400000006ff */
[----:B------:R-:W-:-:S02]  /*0220*/  IADD3.X R21, PT, PT, R7, UR15, RZ, P0, !PT ;  /* 0x0000000f07157c10 */ /* 0x000fc400087fe4ff */
[----:B------:R-:W-:Y:S02]  /*0230*/  LOP3.LUT R6, R6, 0xf80, RZ, 0xc0, !PT ;  /* 0x00000f8006067812 */ /* 0x000fe400078ec0ff */
[----:B------:R-:W-:Y:S02]  /*0240*/  SHF.L.U32 R7, R10, 0x5, RZ ;  /* 0x000000050a077819 */ /* 0x000fe400000006ff */
[----:B------:R-:W-:Y:S02]  /*0250*/  LEA R16, R8, UR4, 0x2 ;  /* 0x0000000408107c11 */ /* 0x000fe4000f8e10ff */
[----:B------:R-:W-:Y:S01]  /*0260*/  LEA R5, R18, UR4, 0x2 ;  /* 0x0000000412057c11 */ /* 0x000fe2000f8e10ff */
[----:B------:R-:W-:-:S06]  /*0270*/  UMOV UR4, URZ ;  /* 0x000000ff00047c82 */ /* 0x000fcc0008000000 */
.L_x_1:
[----:B------:R-:W-:Y:S01]  /*0280*/  MOV R8, R4 ;  /* 0x0000000400087202 */ /* 0x000fe20000000f00 */
[----:B------:R-:W2:Y:S01]  /*0290*/  LDG.E R27, desc[UR8][R20.64] ;  /* 0x00000008141b7981 */ /* 0x000ea2000c1e1900 */
[----:B------:R-:W-:-:S05]  /*02a0*/  MOV R9, R3 ;  /* 0x0000000300097202 */ /* 0x000fca0000000f00 */
[----:B------:R-:W3:Y:S04]  /*02b0*/  LDG.E R22, desc[UR8][R8.64] ;  /* 0x0000000808167981 */ /* 0x000ee8000c1e1900 */
[----:B---3--:R-:W-:Y:S04]  /*02c0*/  STS [R17], R22 ;  /* 0x0000001611007388 */ /* 0x008fe80000000800 */
[----:B--2---:R-:W-:Y:S01]  /*02d0*/  STS [R16], R27 ;  /* 0x0000001b10007388 */ /* 0x004fe20000000800 */
[----:B------:R-:W-:Y:S06]  /*02e0*/  BAR.SYNC.DEFER_BLOCKING 0x0 ;  /* 0x0000000000007b1d */ /* 0x000fec0000010000 */
[----:B------:R-:W-:Y:S04]  /*02f0*/  LDS R10, [R5] ;  /* 0x00000000050a7984 */ /* 0x000fe80000000800 */
[----:B------:R-:W0:Y:S04]  /*0300*/  LDS.128 R12, [R6+UR7] ;  /* 0x00000007060c7984 */ /* 0x000e280008000c00 */
[----:B------:R-:W1:Y:S04]  /*0310*/  LDS R29, [R5+0x80] ;  /* 0x00008000051d7984 */ /* 0x000e680000000800 */
[----:B------:R-:W2:Y:S04]  /*0320*/  LDS R23, [R5+0x100] ;  /* 0x0001000005177984 */ /* 0x000ea80000000800 */
[----:B------:R-:W3:Y:S04]  /*0330*/  LDS R24, [R5+0x180] ;  /* 0x0001800005187984 */ /* 0x000ee80000000800 */
[----:B------:R-:W-:Y:S04]  /*0340*/  LDS R25, [R5+0x200] ;  /* 0x0002000005197984 */ /* 0x000fe80000000800 */
[----:B------:R-:W-:Y:S04]  /*0350*/  LDS R22, [R5+0x280] ;  /* 0x0002800005167984 */ /* 0x000fe80000000800 */
[----:B------:R-:W-:Y:S01]  /*0360*/  LDS R26, [R5+0xb80] ;  /* 0x000b8000051a7984 */ /* 0x000fe20000000800 */
[----:B0-----:R-:W-:-:S03]  /*0370*/  FFMA R12, R12, R10, R11 ;  /* 0x0000000a0c0c7223 */ /* 0x001fc6000000000b */
[----:B------:R-:W0:Y:S01]  /*0380*/  LDS.128 R8, [R6+UR7+0x10] ;  /* 0x0000100706087984 */ /* 0x000e220008000c00 */
[----:B-1----:R-:W-:-:S04]  /*0390*/  FFMA R12, R29, R13, R12 ;  /* 0x0000000d1d0c7223 */ /* 0x002fc8000000000c */
[----:B--2---:R-:W-:Y:S02]  /*03a0*/  FFMA R13, R23, R14, R12 ;  /* 0x0000000e170d7223 */ /* 0x004fe4000000000c */
[----:B------:R-:W1:Y:S02]  /*03b0*/  LDS R23, [R5+0x300] ;  /* 0x0003000005177984 */ /* 0x000e640000000800 */
[----:B---3--:R-:W-:Y:S02]  /*03c0*/  FFMA R13, R24, R15, R13 ;  /* 0x0000000f180d7223 */ /* 0x008fe4000000000d */
[----:B------:R-:W2:Y:S02]  /*03d0*/  LDS R24, [R5+0x380] ;  /* 0x0003800005187984 */ /* 0x000ea40000000800 */
[----:B0-----:R-:W-:Y:S02]  /*03e0*/  FFMA R27, R8, R25, R13 ;  /* 0x00000019081b7223 */ /* 0x001fe4000000000d */
[----:B------:R-:W-:Y:S04]  /*03f0*/  LDS R25, [R5+0x400] ;  /* 0x0004000005197984 */ /* 0x000fe80000000800 */
[----:B------:R-:W0:Y:S01]  /*0400*/  LDS.128 R12, [R6+UR7+0x20] ;  /* 0x00002007060c7984 */ /* 0x000e220008000c00 */
[----:B------:R-:W-:-:S03]  /*0410*/  FFMA R8, R22, R9, R27 ;  /* 0x0000000916087223 */ /* 0x000fc6000000001b */
[----:B------:R-:W3:Y:S01]  /*0420*/  LDS R22, [R5+0x480] ;  /* 0x0004800005167984 */ /* 0x000ee20000000800 */
[----:B-1----:R-:W-:-:S03]  /*0430*/  FFMA R9, R23, R10, R8 ;  /* 0x0000000a17097223 */ /* 0x002fc60000000008 */
[----:B------:R-:W1:Y:S01]  /*0440*/  LDS R23, [R5+0x500] ;  /* 0x0005000005177984 */ /* 0x000e620000000800 */
[----:B--2---:R-:W-:-:S03]  /*0450*/  FFMA R9, R24, R11, R9 ;  /* 0x0000000b18097223 */ /* 0x004fc60000000009 */
[----:B------:R-:W2:Y:S01]  /*0460*/  LDS R24, [R5+0x580] ;  /* 0x0005800005187984 */ /* 0x000ea20000000800 */
[----:B0-----:R-:W-:-:S03]  /*0470*/  FFMA R27, R12, R25, R9 ;  /* 0x000000190c1b7223 */ /* 0x001fc60000000009 */
[----:B------:R-:W-:Y:S04]  /*0480*/  LDS R25, [R5+0x600] ;  /* 0x0006000005197984 */ /* 0x000fe80000000800 */
[----:B------:R-:W0:Y:S01]  /*0490*/  LDS.128 R8, [R6+UR7+0x30] ;  /* 0x0000300706087984 */ /* 0x000e220008000c00 */
[----:B---3--:R-:W-:-:S03]  /*04a0*/  FFMA R12, R22, R13, R27 ;  /* 0x0000000d160c7223 */ /* 0x008fc6000000001b */
        /* <DEDUP_REMOVED lines=22> */
[----:B------:R-:W-:Y:S01]  /*0610*/  LDS R24, [R5+0xc80] ;  /* 0x000c800005187984 */ /* 0x000fe20000000800 */
[----:B0-----:R-:W-:-:S03]  /*0620*/  FFMA R27, R8, R25, R13 ;  /* 0x00000019081b7223 */ /* 0x001fc6000000000d */
[----:B------:R-:W-:Y:S04]  /*0630*/  LDS R25, [R5+0xc00] ;  /* 0x000c000005197984 */ /* 0x000fe80000000800 */
[----:B------:R-:W0:Y:S01]  /*0640*/  LDS.128 R12, [R6+UR7+0x60] ;  /* 0x00006007060c7984 */ /* 0x000e220008000c00 */
[----:B---3--:R-:W-:-:S04]  /*0650*/  FFMA R22, R22, R9, R27 ;  /* 0x0000000916167223 */ /* 0x008fc8000000001b */
[----:B-1----:R-:W-:Y:S02]  /*0660*/  FFMA R9, R23, R10, R22 ;  /* 0x0000000a17097223 */ /* 0x002fe40000000016 */
[----:B------:R-:W1:Y:S02]  /*0670*/  LDS R23, [R5+0xd00] ;  /* 0x000d000005177984 */ /* 0x000e640000000800 */
[----:B------:R-:W-:Y:S02]  /*0680*/  FFMA R9, R26, R11, R9 ;  /* 0x0000000b1a097223 */ /* 0x000fe40000000009 */
[----:B------:R-:W2:Y:S02]  /*0690*/  LDS R22, [R5+0xd80] ;  /* 0x000d800005167984 */ /* 0x000ea40000000800 */
[----:B0-----:R-:W-:Y:S02]  /*06a0*/  FFMA R27, R12, R25, R9 ;  /* 0x000000190c1b7223 */ /* 0x001fe40000000009 */
[----:B------:R-:W-:Y:S04]  /*06b0*/  LDS R25, [R5+0xe00] ;  /* 0x000e000005197984 */ /* 0x000fe80000000800 */
[----:B------:R-:W0:Y:S01]  /*06c0*/  LDS.128 R8, [R6+UR7+0x70] ;  /* 0x0000700706087984 */ /* 0x000e220008000c00 */
[----:B------:R-:W-:-:S03]  /*06d0*/  FFMA R24, R24, R13, R27 ;  /* 0x0000000d18187223 */ /* 0x000fc6000000001b */
[----:B------:R-:W3:Y:S04]  /*06e0*/  LDS R27, [R5+0xe80] ;  /* 0x000e8000051b7984 */ /* 0x000ee80000000800 */
[----:B------:R-:W4:Y:S04]  /*06f0*/  LDS R13, [R5+0xf00] ;  /* 0x000f0000050d7984 */ /* 0x000f280000000800 */
[----:B------:R-:W5:Y:S01]  /*0700*/  LDS R12, [R5+0xf80] ;  /* 0x000f8000050c7984 */ /* 0x000f620000000800 */
[----:B------:R-:W-:Y:S01]  /*0710*/  UIADD3 UR4, UPT, UPT, UR4, 0x20, URZ ;  /* 0x0000002004047890 */ /* 0x000fe2000fffe0ff */
[----:B-1----:R-:W-:-:S04]  /*0720*/  FFMA R23, R23, R14, R24 ;  /* 0x0000000e17177223 */ /* 0x002fc80000000018 */
[----:B--2---:R-:W-:Y:S01]  /*0730*/  FFMA R15, R22, R15, R23 ;  /* 0x0000000f160f7223 */ /* 0x004fe20000000017 */
[----:B------:R-:W-:Y:S01]  /*0740*/  BAR.SYNC.DEFER_BLOCKING 0x0 ;  /* 0x0000000000007b1d */ /* 0x000fe20000010000 */
[----:B------:R-:W-:Y:S02]  /*0750*/  ISETP.LE.AND P0, PT, R0, UR4, PT ;  /* 0x0000000400007c0c */ /* 0x000fe4000bf03270 */
[----:B------:R-:W-:Y:S01]  /*0760*/  IADD3 R4, P1, PT, R4, 0x80, RZ ;  /* 0x0000008004047810 */ /* 0x000fe20007f3e0ff */
[----:B------:R-:W-:-:S03]  /*0770*/  IMAD.WIDE R20, R7, 0x4, R20 ;  /* 0x0000000407147825 */ /* 0x000fc600078e0214 */
[----:B------:R-:W-:Y:S01]  /*0780*/  IADD3.X R3, PT, PT, RZ, R3, RZ, P1, !PT ;  /* 0x00000003ff037210 */ /* 0x000fe20000ffe4ff */
[----:B0-----:R-:W-:-:S04]  /*0790*/  FFMA R8, R8, R25, R15 ;  /* 0x0000001908087223 */ /* 0x001fc8000000000f */
[----:B---3--:R-:W-:-:S04]  /*07a0*/  FFMA R8, R27, R9, R8 ;  /* 0x000000091b087223 */ /* 0x008fc80000000008 */
[----:B----4-:R-:W-:-:S04]  /*07b0*/  FFMA R13, R13, R10, R8 ;  /* 0x0000000a0d0d7223 */ /* 0x010fc80000000008 */
[----:B-----5:R-:W-:Y:S01]  /*07c0*/  FFMA R11, R12, R11, R13 ;  /* 0x0000000b0c0b7223 */ /* 0x020fe2000000000d */
[----:B------:R-:W-:Y:S06]  /*07d0*/  @!P0 BRA `(.L_x_1) ;  /* 0xfffffff800a88947 */ /* 0x000fec000383ffff */
.L_x_0:
[----:B------:R-:W0:Y:S01]  /*07e0*/  LDC R3, c[0x0][0x384] ;  /* 0x0000e100ff037b82 */ /* 0x000e220000000800 */
[----:B------:R-:W1:Y:S01]  /*07f0*/  LDCU.64 UR6, c[0x0][0x3a8] ;  /* 0x00007500ff0677ac */ /* 0x000e620008000a00 */
[----:B------:R-:W-:Y:S01]  /*0800*/  SHF.L.U32 R2, R2, 0x5, RZ ;  /* 0x0000000502027819 */ /* 0x000fe200000006ff */
[----:B------:R-:W2:Y:S01]  /*0810*/  LDCU UR4, c[0x0][0x3a0] ;  /* 0x00007400ff0477ac */ /* 0x000ea20008000800 */
[----:B0-----:R-:W-:-:S03]  /*0820*/  IMAD R19, R19, R3, R18 ;  /* 0x0000000313137224 */ /* 0x001fc600078e0212 */
[----:B------:R-:W-:Y:S01]  /*0830*/  IMAD R2, R3, UR5, R2 ;  /* 0x0000000503027c24 */ /* 0x000fe2000f8e0202 */
[----:B------:R-:W0:Y:S01]  /*0840*/  LDCU UR5, c[0x0][0x38c] ;  /* 0x00007180ff0577ac */ /* 0x000e220008000800 */
[----:B------:R-:W-:-:S03]  /*0850*/  SHF.R.S32.HI R3, RZ, 0x1f, R19 ;  /* 0x0000001fff037819 */ /* 0x000fc60000011413 */
[----:B------:R-:W-:-:S04]  /*0860*/  IADD3 R0, P0, PT, R19, R2, RZ ;  /* 0x0000000213007210 */ /* 0x000fc80007f1e0ff */
[----:B------:R-:W-:Y:S02]  /*0870*/  LEA.HI.X.SX32 R3, R2, R3, 0x1, P0 ;  /* 0x0000000302037211 */ /* 0x000fe400000f0eff */
[----:B-1----:R-:W-:-:S04]  /*0880*/  LEA R2, P0, R0, UR6, 0x2 ;  /* 0x0000000600027c11 */ /* 0x002fc8000f8010ff */
[----:B------:R-:W-:-:S05]  /*0890*/  LEA.HI.X R3, R0, UR7, R3, 0x2, P0 ;  /* 0x0000000700037c11 */ /* 0x000fca00080f1403 */
[----:B------:R-:W2:Y:S02]  /*08a0*/  LDG.E R0, desc[UR8][R2.64] ;  /* 0x0000000802007981 */ /* 0x000ea4000c1e1900 */
[----:B--2---:R-:W-:-:S04]  /*08b0*/  FMUL R0, R0, UR4 ;  /* 0x0000000400007c20 */ /* 0x004fc80008400000 */
[----:B0-----:R-:W-:-:S05]  /*08c0*/  FFMA R11, R11, UR5, R0 ;  /* 0x000000050b0b7c23 */ /* 0x001fca0008000000 */
[----:B------:R-:W-:Y:S01]  /*08d0*/  STG.E desc[UR8][R2.64], R11 ;  /* 0x0000000b02007986 */ /* 0x000fe2000c101908 */
[----:B------:R-:W-:Y:S05]  /*08e0*/  EXIT ;  /* 0x000000000000794d */ /* 0x000fea0003800000 */
.L_x_2:
[----:B------:R-:W-:-:S00]  /*08f0*/  BRA `(.L_x_2) ;  /* 0xfffffffc00fc7947 */ /* 0x000fc0000383ffff */
[----:B------:R-:W-:-:S00]  /*0900*/  NOP ;  /* 0x0000000000007918 */ /* 0x000fc00000000000 */
[----:B------:R-:W-:-:S00]  /*0910*/  NOP ;  /* 0x0000000000007918 */ /* 0x000fc00000000000 */
[----:B------:R-:W-:-:S00]  /*0920*/  NOP ;  /* 0x0000000000007918 */ /* 0x000fc00000000000 */
[----:B------:R-:W-:-:S00]  /*0930*/  NOP ;  /* 0x0000000000007918 */ /* 0x000fc00000000000 */
[----:B------:R-:W-:-:S00]  /*0940*/  NOP ;  /* 0x0000000000007918 */ /* 0x000fc00000000000 */
[----:B------:R-:W-:-:S00]  /*0950*/  NOP ;  /* 0x0000000000007918 */ /* 0x000fc00000000000 */
[----:B------:R-:W-:-:S00]  /*0960*/  NOP ;  /* 0x0000000000007918 */ /* 0x000fc00000000000 */
[----:B------:R-:W-:-:S00]  /*0970*/  NOP ;  /* 0x0000000000007918 */ /* 0x000fc00000000000 */
.L_x_3:


//--------------------- .nv.shared._Z22sgemm_shared_mem_blockiiifPKfS0_fPf --------------------------
	.section	.nv.shared._Z22sgemm_shared_mem_blockiiifPKfS0_fPf,"aw",@nobits
	.sectionflags	@""
	.align	4
.nv.shared._Z22sgemm_shared_mem_blockiiifPKfS0_fPf:
	.zero		9216


//--------------------- .nv.shared.reserved.0     --------------------------
	.section	.nv.shared.reserved.0,"aw",@nobits
	.weak		__nv_reservedSMEM_offset_0_alias
	.size		__nv_reservedSMEM_offset_0_alias, 0, 64
	.other		__nv_reservedSMEM_offset_0_alias,@"STO_CUDA_RESERVED_SHARED STV_DEFAULT"
__nv_reservedSMEM_offset_0_alias:
	.zero		0
	.zero		64


//--------------------- .nv.constant0._Z22sgemm_shared_mem_blockiiifPKfS0_fPf --------------------------
	.section	.nv.constant0._Z22sgemm_shared_mem_blockiiifPKfS0_fPf,"a",@progbits
	.sectionflags	@""
	.align	4
.nv.constant0._Z22sgemm_shared_mem_blockiiifPKfS0_fPf:
	.zero		944


//--------------------- SYMBOLS --------------------------

	.type		.nv.reservedSmem.offset0,@object
	.size		.nv.reservedSmem.offset0,0x4
	.type		.nv.reservedSmem.cap,@object
	.size		.nv.reservedSmem.cap,0x4
